//
// Generated by NVIDIA NVVM Compiler
//
// Compiler Build ID: CL-36424714
// Cuda compilation tools, release 13.0, V13.0.88
// Based on NVVM 20.0.0
//

.version 9.0
.target sm_100
.address_size 64

	// .globl	_Z16jacobiFirstLocalPfPKfS1_PKiS1_i

.visible .entry _Z16jacobiFirstLocalPfPKfS1_PKiS1_i(
	.param .u64 .ptr .align 1 _Z16jacobiFirstLocalPfPKfS1_PKiS1_i_param_0,
	.param .u64 .ptr .align 1 _Z16jacobiFirstLocalPfPKfS1_PKiS1_i_param_1,
	.param .u64 .ptr .align 1 _Z16jacobiFirstLocalPfPKfS1_PKiS1_i_param_2,
	.param .u64 .ptr .align 1 _Z16jacobiFirstLocalPfPKfS1_PKiS1_i_param_3,
	.param .u64 .ptr .align 1 _Z16jacobiFirstLocalPfPKfS1_PKiS1_i_param_4,
	.param .u32 _Z16jacobiFirstLocalPfPKfS1_PKiS1_i_param_5
)
{
	.reg .pred 	%p<3>;
	.reg .b32 	%r<13>;
	.reg .b32 	%f<17>;
	.reg .b64 	%rd<22>;

	ld.param.u64 	%rd4, [_Z16jacobiFirstLocalPfPKfS1_PKiS1_i_param_0];
	ld.param.u64 	%rd5, [_Z16jacobiFirstLocalPfPKfS1_PKiS1_i_param_1];
	ld.param.u64 	%rd6, [_Z16jacobiFirstLocalPfPKfS1_PKiS1_i_param_2];
	ld.param.u64 	%rd7, [_Z16jacobiFirstLocalPfPKfS1_PKiS1_i_param_3];
	ld.param.u64 	%rd8, [_Z16jacobiFirstLocalPfPKfS1_PKiS1_i_param_4];
	ld.param.u32 	%r4, [_Z16jacobiFirstLocalPfPKfS1_PKiS1_i_param_5];
	mov.u32 	%r5, %ctaid.x;
	mov.u32 	%r6, %ntid.x;
	mov.u32 	%r7, %tid.x;
	mad.lo.s32 	%r1, %r5, %r6, %r7;
	setp.ge.s32 	%p1, %r1, %r4;
	@%p1 bra 	$L__BB0_3;
	cvta.to.global.u64 	%rd9, %rd4;
	cvta.to.global.u64 	%rd10, %rd5;
	cvta.to.global.u64 	%rd11, %rd6;
	cvta.to.global.u64 	%rd12, %rd7;
	cvta.to.global.u64 	%rd13, %rd8;
	mul.wide.s32 	%rd14, %r1, 4;
	add.s64 	%rd15, %rd10, %rd14;
	ld.global.f32 	%f1, [%rd15];
	shl.b32 	%r9, %r1, 1;
	mul.wide.s32 	%rd16, %r9, 4;
	add.s64 	%rd17, %rd11, %rd16;
	ld.global.f32 	%f2, [%rd17];
	ld.global.f32 	%f3, [%rd17+4];
	add.s64 	%rd18, %rd12, %rd16;
	ld.global.u32 	%r10, [%rd18];
	ld.global.u32 	%r11, [%rd18+4];
	add.s64 	%rd19, %rd13, %rd14;
	ld.global.f32 	%f4, [%rd19];
	add.s64 	%rd1, %rd9, %rd14;
	mul.wide.s32 	%rd20, %r10, 4;
	add.s64 	%rd2, %rd9, %rd20;
	mul.wide.s32 	%rd21, %r11, 4;
	add.s64 	%rd3, %rd9, %rd21;
	mov.b32 	%r12, 0;
$L__BB0_2:
	ld.global.f32 	%f5, [%rd2];
	fma.rn.f32 	%f6, %f2, %f5, 0f00000000;
	ld.global.f32 	%f7, [%rd3];
	fma.rn.f32 	%f8, %f3, %f7, %f6;
	sub.f32 	%f9, %f4, %f8;
	div.rn.f32 	%f10, %f9, %f1;
	st.global.f32 	[%rd1], %f10;
	bar.sync 	0;
	ld.global.f32 	%f11, [%rd2];
	fma.rn.f32 	%f12, %f2, %f11, 0f00000000;
	ld.global.f32 	%f13, [%rd3];
	fma.rn.f32 	%f14, %f3, %f13, %f12;
	sub.f32 	%f15, %f4, %f14;
	div.rn.f32 	%f16, %f15, %f1;
	st.global.f32 	[%rd1], %f16;
	bar.sync 	0;
	add.s32 	%r12, %r12, 2;
	setp.ne.s32 	%p2, %r12, 30;
	@%p2 bra 	$L__BB0_2;
$L__BB0_3:
	ret;

}


// ===== COMPILED SASS (sm_100) =====

	.target	sm_100

	.elftype	@"ET_EXEC"


//--------------------- .note.nv.tkinfo           --------------------------
	.section	.note.nv.tkinfo,"",@"SHT_NOTE"
	.sectionflags	@"SHF_NOTE_NV_TKINFO"
	.tkinfo
        /*0018*/ 	.word	0x00000002
        /*0030*/ 	.string	""
        /*0030*/ 	.string	"ptxas"
        /*0030*/ 	.string	"Cuda compilation tools, release 13.0, V13.0.88"
        /*0030*/ 	.string	"Build cuda_13.0.r13.0/compiler.36424714_0"
        /*0030*/ 	.string	"-arch sm_100 -m 64 "



//--------------------- .note.nv.cuinfo           --------------------------
	.section	.note.nv.cuinfo,"",@"SHT_NOTE"
	.sectionflags	@"SHF_NOTE_NV_CUINFO"
        /*0018*/ 	.short	0x0002
        /*001a*/ 	.short	0x0064
        /*001c*/ 	.short	0x0082
	.zero		2


//--------------------- .nv.info                  --------------------------
	.section	.nv.info,"",@"SHT_CUDA_INFO"
	.align	4


	//----- nvinfo : EIATTR_REGCOUNT
	.align		4
        /*0000*/ 	.byte	0x04, 0x2f
        /*0002*/ 	.short	(.L_1 - .L_0)
	.align		4
.L_0:
        /*0004*/ 	.word	index@(_Z16jacobiFirstLocalPfPKfS1_PKiS1_i)
        /*0008*/ 	.word	0x00000017


	//----- nvinfo : EIATTR_FRAME_SIZE
	.align		4
.L_1:
        /*000c*/ 	.byte	0x04, 0x11
        /*000e*/ 	.short	(.L_3 - .L_2)
	.align		4
.L_2:
        /*0010*/ 	.word	index@($__internal_0_$__cuda_sm3x_div_rn_noftz_f32_slowpath)
        /*0014*/ 	.word	0x00000000


	//----- nvinfo : EIATTR_FRAME_SIZE
	.align		4
.L_3:
        /*0018*/ 	.byte	0x04, 0x11
        /*001a*/ 	.short	(.L_5 - .L_4)
	.align		4
.L_4:
        /*001c*/ 	.word	index@(_Z16jacobiFirstLocalPfPKfS1_PKiS1_i)
        /*0020*/ 	.word	0x00000000


	//----- nvinfo : EIATTR_MIN_STACK_SIZE
	.align		4
.L_5:
        /*0024*/ 	.byte	0x04, 0x12
        /*0026*/ 	.short	(.L_7 - .L_6)
	.align		4
.L_6:
        /*0028*/ 	.word	index@(_Z16jacobiFirstLocalPfPKfS1_PKiS1_i)
        /*002c*/ 	.word	0x00000000
.L_7:


//--------------------- .nv.compat                --------------------------
	.section	.nv.compat,"",@"SHT_CUDA_COMPAT_INFO"
	.align	4
        /*0000*/ 	.byte	0x02, 0x09, 0x00, 0x00, 0x02, 0x02, 0x01, 0x00, 0x02, 0x05, 0x05, 0x00, 0x03, 0x07, 0x01, 0x01
        /*0010*/ 	.byte	0x02, 0x03, 0x00, 0x00, 0x02, 0x06, 0x01, 0x00, 0x04, 0x0b, 0x08, 0x00, 0x01, 0x00, 0x00, 0x00
        /*0020*/ 	.byte	0x00, 0x00, 0x00, 0x00


//--------------------- .nv.info._Z16jacobiFirstLocalPfPKfS1_PKiS1_i --------------------------
	.section	.nv.info._Z16jacobiFirstLocalPfPKfS1_PKiS1_i,"",@"SHT_CUDA_INFO"
	.sectionflags	@""
	.align	4


	//----- nvinfo : EIATTR_CUDA_API_VERSION
	.align		4
        /*0000*/ 	.byte	0x04, 0x37
        /*0002*/ 	.short	(.L_9 - .L_8)
.L_8:
        /*0004*/ 	.word	0x00000082


	//----- nvinfo : EIATTR_KPARAM_INFO
	.align		4
.L_9:
        /*0008*/ 	.byte	0x04, 0x17
        /*000a*/ 	.short	(.L_11 - .L_10)
.L_10:
        /*000c*/ 	.word	0x00000000
        /*0010*/ 	.short	0x0005
        /*0012*/ 	.short	0x0028
        /*0014*/ 	.byte	0x00, 0xf0, 0x11, 0x00


	//----- nvinfo : EIATTR_KPARAM_INFO
	.align		4
.L_11:
        /*0018*/ 	.byte	0x04, 0x17
        /*001a*/ 	.short	(.L_13 - .L_12)
.L_12:
        /*001c*/ 	.word	0x00000000
        /*0020*/ 	.short	0x0004
        /*0022*/ 	.short	0x0020
        /*0024*/ 	.byte	0x00, 0xf5, 0x21, 0x00


	//----- nvinfo : EIATTR_KPARAM_INFO
	.align		4
.L_13:
        /*0028*/ 	.byte	0x04, 0x17
        /*002a*/ 	.short	(.L_15 - .L_14)
.L_14:
        /*002c*/ 	.word	0x00000000
        /*0030*/ 	.short	0x0003
        /*0032*/ 	.short	0x0018
        /*0034*/ 	.byte	0x00, 0xf5, 0x21, 0x00


	//----- nvinfo : EIATTR_KPARAM_INFO
	.align		4
.L_15:
        /*0038*/ 	.byte	0x04, 0x17
        /*003a*/ 	.short	(.L_17 - .L_16)
.L_16:
        /*003c*/ 	.word	0x00000000
        /*0040*/ 	.short	0x0002
        /*0042*/ 	.short	0x0010
        /*0044*/ 	.byte	0x00, 0xf5, 0x21, 0x00


	//----- nvinfo : EIATTR_KPARAM_INFO
	.align		4
.L_17:
        /*0048*/ 	.byte	0x04, 0x17
        /*004a*/ 	.short	(.L_19 - .L_18)
.L_18:
        /*004c*/ 	.word	0x00000000
        /*0050*/ 	.short	0x0001
        /*0052*/ 	.short	0x0008
        /*0054*/ 	.byte	0x00, 0xf5, 0x21, 0x00


	//----- nvinfo : EIATTR_KPARAM_INFO
	.align		4
.L_19:
        /*0058*/ 	.byte	0x04, 0x17
        /*005a*/ 	.short	(.L_21 - .L_20)
.L_20:
        /*005c*/ 	.word	0x00000000
        /*0060*/ 	.short	0x0000
        /*0062*/ 	.short	0x0000
        /*0064*/ 	.byte	0x00, 0xf5, 0x21, 0x00


	//----- nvinfo : EIATTR_SPARSE_MMA_MASK
	.align		4
.L_21:
        /*0068*/ 	.byte	0x03, 0x50
        /*006a*/ 	.short	0x0000


	//----- nvinfo : EIATTR_MAXREG_COUNT
	.align		4
        /*006c*/ 	.byte	0x03, 0x1b
        /*006e*/ 	.short	0x00ff


	//----- nvinfo : EIATTR_NUM_BARRIERS
	.align		4
        /*0070*/ 	.byte	0x02, 0x4c
        /*0072*/ 	.byte	0x01
	.zero		1


	//----- nvinfo : EIATTR_MERCURY_ISA_VERSION
	.align		4
        /*0074*/ 	.byte	0x03, 0x5f
        /*0076*/ 	.short	0x0101


	//----- nvinfo : EIATTR_VRC_CTA_INIT_COUNT
	.align		4
        /*0078*/ 	.byte	0x02, 0x4a
	.zero		1
	.zero		1


	//----- nvinfo : EIATTR_EXIT_INSTR_OFFSETS
	.align		4
        /*007c*/ 	.byte	0x04, 0x1c
        /*007e*/ 	.short	(.L_23 - .L_22)


	//   ....[0]....
.L_22:
        /*0080*/ 	.word	0x00000070


	//   ....[1]....
        /*0084*/ 	.word	0x00000490


	//----- nvinfo : EIATTR_CRS_STACK_SIZE
	.align		4
.L_23:
        /*0088*/ 	.byte	0x04, 0x1e
        /*008a*/ 	.short	(.L_25 - .L_24)
.L_24:
        /*008c*/ 	.word	0x00000000


	//----- nvinfo : EIATTR_CBANK_PARAM_SIZE
	.align		4
.L_25:
        /*0090*/ 	.byte	0x03, 0x19
        /*0092*/ 	.short	0x002c


	//----- nvinfo : EIATTR_PARAM_CBANK
	.align		4
        /*0094*/ 	.byte	0x04, 0x0a
        /*0096*/ 	.short	(.L_27 - .L_26)
	.align		4
.L_26:
        /*0098*/ 	.word	index@(.nv.constant0._Z16jacobiFirstLocalPfPKfS1_PKiS1_i)
        /*009c*/ 	.short	0x0380
        /*009e*/ 	.short	0x002c


	//----- nvinfo : EIATTR_SW_WAR
	.align		4
.L_27:
        /*00a0*/ 	.byte	0x04, 0x36
        /*00a2*/ 	.short	(.L_29 - .L_28)
.L_28:
        /*00a4*/ 	.word	0x00000008
.L_29:


//--------------------- .nv.callgraph             --------------------------
	.section	.nv.callgraph,"",@"SHT_CUDA_CALLGRAPH"
	.align	4
	.sectionentsize	8
	.align		4
        /*0000*/ 	.word	0x00000000
	.align		4
        /*0004*/ 	.word	0xffffffff
	.align		4
        /*0008*/ 	.word	0x00000000
	.align		4
        /*000c*/ 	.word	0xfffffffe
	.align		4
        /*0010*/ 	.word	0x00000000
	.align		4
        /*0014*/ 	.word	0xfffffffd
	.align		4
        /*0018*/ 	.word	0x00000000
	.align		4
        /*001c*/ 	.word	0xfffffffc


//--------------------- .text._Z16jacobiFirstLocalPfPKfS1_PKiS1_i --------------------------
	.section	.text._Z16jacobiFirstLocalPfPKfS1_PKiS1_i,"ax",@progbits
	.align	128
        .global         _Z16jacobiFirstLocalPfPKfS1_PKiS1_i
        .type           _Z16jacobiFirstLocalPfPKfS1_PKiS1_i,@function
        .size           _Z16jacobiFirstLocalPfPKfS1_PKiS1_i,(.L_x_17 - _Z16jacobiFirstLocalPfPKfS1_PKiS1_i)
        .other          _Z16jacobiFirstLocalPfPKfS1_PKiS1_i,@"STO_CUDA_ENTRY STV_DEFAULT"
_Z16jacobiFirstLocalPfPKfS1_PKiS1_i:
.text._Z16jacobiFirstLocalPfPKfS1_PKiS1_i:
[----:B------:R-:W-:Y:S01]  /*0000*/  LDC R1, c[0x0][0x37c] ;  /* 0x0000df00ff017b82 */ /* 0x000fe20000000800 */
[----:B------:R-:W0:Y:S07]  /*0010*/  S2R R0, SR_TID.X ;  /* 0x0000000000007919 */ /* 0x000e2e0000002100 */
[----:B------:R-:W0:Y:S01]  /*0020*/  S2UR UR4, SR_CTAID.X ;  /* 0x00000000000479c3 */ /* 0x000e220000002500 */
[----:B------:R-:W1:Y:S07]  /*0030*/  LDCU UR5, c[0x0][0x3a8] ;  /* 0x00007500ff0577ac */ /* 0x000e6e0008000800 */
[----:B------:R-:W0:Y:S02]  /*0040*/  LDC R9, c[0x0][0x360] ;  /* 0x0000d800ff097b82 */ /* 0x000e240000000800 */
[----:B0-----:R-:W-:-:S05]  /*0050*/  IMAD R9, R9, UR4, R0 ;  /* 0x0000000409097c24 */ /* 0x001fca000f8e0200 */
[----:B-1----:R-:W-:-:S13]  /*0060*/  ISETP.GE.AND P0, PT, R9, UR5, PT ;  /* 0x0000000509007c0c */ /* 0x002fda000bf06270 */
[----:B------:R-:W-:Y:S05]  /*0070*/  @P0 EXIT ;  /* 0x000000000000094d */ /* 0x000fea0003800000 */
[----:B------:R-:W0:Y:S01]  /*0080*/  LDC.64 R14, c[0x0][0x398] ;  /* 0x0000e600ff0e7b82 */ /* 0x000e220000000a00 */
[----:B------:R-:W1:Y:S01]  /*0090*/  LDCU.64 UR6, c[0x0][0x358] ;  /* 0x00006b00ff0677ac */ /* 0x000e620008000a00 */
[----:B------:R-:W-:-:S06]  /*00a0*/  IMAD.SHL.U32 R5, R9, 0x2, RZ ;  /* 0x0000000209057824 */ /* 0x000fcc00078e00ff */
[----:B------:R-:W2:Y:S08]  /*00b0*/  LDC.64 R2, c[0x0][0x388] ;  /* 0x0000e200ff027b82 */ /* 0x000eb00000000a00 */
[----:B------:R-:W3:Y:S08]  /*00c0*/  LDC.64 R12, c[0x0][0x390] ;  /* 0x0000e400ff0c7b82 */ /* 0x000ef00000000a00 */
[----:B------:R-:W4:Y:S01]  /*00d0*/  LDC.64 R16, c[0x0][0x3a0] ;  /* 0x0000e800ff107b82 */ /* 0x000f220000000a00 */
[----:B0-----:R-:W-:-:S05]  /*00e0*/  IMAD.WIDE R14, R5, 0x4, R14 ;  /* 0x00000004050e7825 */ /* 0x001fca00078e020e */
[----:B-1----:R-:W4:Y:S01]  /*00f0*/  LDG.E R7, desc[UR6][R14.64] ;  /* 0x000000060e077981 */ /* 0x002f22000c1e1900 */
[----:B--2---:R-:W-:-:S03]  /*0100*/  IMAD.WIDE R2, R9, 0x4, R2 ;  /* 0x0000000409027825 */ /* 0x004fc600078e0202 */
[----:B------:R-:W2:Y:S04]  /*0110*/  LDG.E R19, desc[UR6][R14.64+0x4] ;  /* 0x000004060e137981 */ /* 0x000ea8000c1e1900 */
[----:B------:R0:W5:Y:S01]  /*0120*/  LDG.E R3, desc[UR6][R2.64] ;  /* 0x0000000602037981 */ /* 0x000162000c1e1900 */
[----:B---3--:R-:W-:Y:S02]  /*0130*/  IMAD.WIDE R12, R5, 0x4, R12 ;  /* 0x00000004050c7825 */ /* 0x008fe400078e020c */
[----:B------:R-:W1:Y:S03]  /*0140*/  LDC.64 R4, c[0x0][0x380] ;  /* 0x0000e000ff047b82 */ /* 0x000e660000000a00 */
[----:B------:R0:W5:Y:S01]  /*0150*/  LDG.E R0, desc[UR6][R12.64] ;  /* 0x000000060c007981 */ /* 0x000162000c1e1900 */
[----:B----4-:R-:W-:-:S03]  /*0160*/  IMAD.WIDE R16, R9, 0x4, R16 ;  /* 0x0000000409107825 */ /* 0x010fc600078e0210 */
[----:B------:R0:W5:Y:S04]  /*0170*/  LDG.E R10, desc[UR6][R12.64+0x4] ;  /* 0x000004060c0a7981 */ /* 0x000168000c1e1900 */
[----:B------:R0:W5:Y:S01]  /*0180*/  LDG.E R11, desc[UR6][R16.64] ;  /* 0x00000006100b7981 */ /* 0x000162000c1e1900 */
[----:B------:R-:W-:Y:S01]  /*0190*/  UMOV UR4, URZ ;  /* 0x000000ff00047c82 */ /* 0x000fe20008000000 */
[----:B-1----:R-:W-:-:S04]  /*01a0*/  IMAD.WIDE R8, R9, 0x4, R4 ;  /* 0x0000000409087825 */ /* 0x002fc800078e0204 */
[----:B------:R-:W-:-:S04]  /*01b0*/  IMAD.WIDE R6, R7, 0x4, R4 ;  /* 0x0000000407067825 */ /* 0x000fc800078e0204 */
[----:B0-2---:R-:W-:-:S07]  /*01c0*/  IMAD.WIDE R4, R19, 0x4, R4 ;  /* 0x0000000413047825 */ /* 0x005fce00078e0204 */
.L_x_4:
[----:B0-----:R-:W2:Y:S04]  /*01d0*/  LDG.E R13, desc[UR6][R6.64] ;  /* 0x00000006060d7981 */ /* 0x001ea8000c1e1900 */
[----:B------:R-:W3:Y:S01]  /*01e0*/  LDG.E R2, desc[UR6][R4.64] ;  /* 0x0000000604027981 */ /* 0x000ee2000c1e1900 */
[----:B-----5:R-:W0:Y:S01]  /*01f0*/  MUFU.RCP R12, R3 ;  /* 0x00000003000c7308 */ /* 0x020e220000001000 */
[----:B------:R-:W-:Y:S01]  /*0200*/  UIADD3 UR4, UPT, UPT, UR4, 0x2, URZ ;  /* 0x0000000204047890 */ /* 0x000fe2000fffe0ff */
[----:B------:R-:W-:Y:S03]  /*0210*/  BSSY.RECONVERGENT B0, `(.L_x_0) ;  /* 0x000000f000007945 */ /* 0x000fe60003800200 */
[----:B------:R-:W-:Y:S01]  /*0220*/  UISETP.NE.AND UP0, UPT, UR4, 0x1e, UPT ;  /* 0x0000001e0400788c */ /* 0x000fe2000bf05270 */
[----:B--2---:R-:W-:-:S04]  /*0230*/  FFMA R13, R0, R13, RZ ;  /* 0x0000000d000d7223 */ /* 0x004fc800000000ff */
[----:B---3--:R-:W-:Y:S01]  /*0240*/  FFMA R2, R10, R2, R13 ;  /* 0x000000020a027223 */ /* 0x008fe2000000000d */
[----:B0-----:R-:W-:-:S03]  /*0250*/  FFMA R13, -R3, R12, 1 ;  /* 0x3f800000030d7423 */ /* 0x001fc6000000010c */
[----:B------:R-:W-:Y:S01]  /*0260*/  FADD R2, R11, -R2 ;  /* 0x800000020b027221 */ /* 0x000fe20000000000 */
[----:B------:R-:W-:-:S03]  /*0270*/  FFMA R13, R12, R13, R12 ;  /* 0x0000000d0c0d7223 */ /* 0x000fc6000000000c */
[----:B------:R-:W0:Y:S01]  /*0280*/  FCHK P0, R2, R3 ;  /* 0x0000000302007302 */ /* 0x000e220000000000 */
[----:B------:R-:W-:-:S04]  /*0290*/  FFMA R12, R2, R13, RZ ;  /* 0x0000000d020c7223 */ /* 0x000fc800000000ff */
[----:B------:R-:W-:-:S04]  /*02a0*/  FFMA R14, -R3, R12, R2 ;  /* 0x0000000c030e7223 */ /* 0x000fc80000000102 */
[----:B------:R-:W-:Y:S01]  /*02b0*/  FFMA R13, R13, R14, R12 ;  /* 0x0000000e0d0d7223 */ /* 0x000fe2000000000c */
[----:B0-----:R-:W-:Y:S06]  /*02c0*/  @!P0 BRA `(.L_x_1) ;  /* 0x00000000000c8947 */ /* 0x001fec0003800000 */
[----:B------:R-:W-:-:S07]  /*02d0*/  MOV R12, 0x2f0 ;  /* 0x000002f0000c7802 */ /* 0x000fce0000000f00 */
[----:B------:R-:W-:Y:S05]  /*02e0*/  CALL.REL.NOINC `($__internal_0_$__cuda_sm3x_div_rn_noftz_f32_slowpath) ;  /* 0x00000000006c7944 */ /* 0x000fea0003c00000 */
[----:B------:R-:W-:-:S07]  /*02f0*/  IMAD.MOV.U32 R13, RZ, RZ, R2 ;  /* 0x000000ffff0d7224 */ /* 0x000fce00078e0002 */
.L_x_1:
[----:B------:R-:W-:Y:S05]  /*0300*/  BSYNC.RECONVERGENT B0 ;  /* 0x0000000000007941 */ /* 0x000fea0003800200 */
.L_x_0:
[----:B------:R0:W-:Y:S01]  /*0310*/  STG.E desc[UR6][R8.64], R13 ;  /* 0x0000000d08007986 */ /* 0x0001e2000c101906 */
[----:B------:R-:W-:Y:S06]  /*0320*/  BAR.SYNC.DEFER_BLOCKING 0x0 ;  /* 0x0000000000007b1d */ /* 0x000fec0000010000 */
[----:B------:R-:W2:Y:S04]  /*0330*/  LDG.E R15, desc[UR6][R6.64] ;  /* 0x00000006060f7981 */ /* 0x000ea8000c1e1900 */
[----:B------:R-:W3:Y:S01]  /*0340*/  LDG.E R2, desc[UR6][R4.64] ;  /* 0x0000000604027981 */ /* 0x000ee2000c1e1900 */
[----:B------:R-:W1:Y:S01]  /*0350*/  MUFU.RCP R14, R3 ;  /* 0x00000003000e7308 */ /* 0x000e620000001000 */
[----:B------:R-:W-:Y:S01]  /*0360*/  BSSY.RECONVERGENT B0, `(.L_x_2) ;  /* 0x000000f000007945 */ /* 0x000fe20003800200 */
[----:B--2---:R-:W-:-:S04]  /*0370*/  FFMA R15, R0, R15, RZ ;  /* 0x0000000f000f7223 */ /* 0x004fc800000000ff */
[----:B---3--:R-:W-:Y:S01]  /*0380*/  FFMA R2, R10, R2, R15 ;  /* 0x000000020a027223 */ /* 0x008fe2000000000f */
[----:B-1----:R-:W-:-:S03]  /*0390*/  FFMA R15, -R3, R14, 1 ;  /* 0x3f800000030f7423 */ /* 0x002fc6000000010e */
[----:B------:R-:W-:Y:S01]  /*03a0*/  FADD R12, R11, -R2 ;  /* 0x800000020b0c7221 */ /* 0x000fe20000000000 */
[----:B------:R-:W-:-:S03]  /*03b0*/  FFMA R2, R14, R15, R14 ;  /* 0x0000000f0e027223 */ /* 0x000fc6000000000e */
[----:B------:R-:W1:Y:S01]  /*03c0*/  FCHK P0, R12, R3 ;  /* 0x000000030c007302 */ /* 0x000e620000000000 */
[----:B0-----:R-:W-:-:S04]  /*03d0*/  FFMA R13, R2, R12, RZ ;  /* 0x0000000c020d7223 */ /* 0x001fc800000000ff */
[----:B------:R-:W-:-:S04]  /*03e0*/  FFMA R14, -R3, R13, R12 ;  /* 0x0000000d030e7223 */ /* 0x000fc8000000010c */
[----:B------:R-:W-:Y:S01]  /*03f0*/  FFMA R13, R2, R14, R13 ;  /* 0x0000000e020d7223 */ /* 0x000fe2000000000d */
[----:B-1----:R-:W-:Y:S06]  /*0400*/  @!P0 BRA `(.L_x_3) ;  /* 0x0000000000108947 */ /* 0x002fec0003800000 */
[----:B------:R-:W-:Y:S01]  /*0410*/  IMAD.MOV.U32 R2, RZ, RZ, R12 ;  /* 0x000000ffff027224 */ /* 0x000fe200078e000c */
[----:B------:R-:W-:-:S07]  /*0420*/  MOV R12, 0x440 ;  /* 0x00000440000c7802 */ /* 0x000fce0000000f00 */
[----:B------:R-:W-:Y:S05]  /*0430*/  CALL.REL.NOINC `($__internal_0_$__cuda_sm3x_div_rn_noftz_f32_slowpath) ;  /* 0x0000000000187944 */ /* 0x000fea0003c00000 */
[----:B------:R-:W-:-:S07]  /*0440*/  MOV R13, R2 ;  /* 0x00000002000d7202 */ /* 0x000fce0000000f00 */
.L_x_3:
[----:B------:R-:W-:Y:S05]  /*0450*/  BSYNC.RECONVERGENT B0 ;  /* 0x0000000000007941 */ /* 0x000fea0003800200 */
.L_x_2:
[----:B------:R0:W-:Y:S01]  /*0460*/  STG.E desc[UR6][R8.64], R13 ;  /* 0x0000000d08007986 */ /* 0x0001e2000c101906 */
[----:B------:R-:W-:Y:S06]  /*0470*/  BAR.SYNC.DEFER_BLOCKING 0x0 ;  /* 0x0000000000007b1d */ /* 0x000fec0000010000 */
[----:B------:R-:W-:Y:S05]  /*0480*/  BRA.U UP0, `(.L_x_4) ;  /* 0xfffffffd00507547 */ /* 0x000fea000b83ffff */
[----:B------:R-:W-:Y:S05]  /*0490*/  EXIT ;  /* 0x000000000000794d */ /* 0x000fea0003800000 */
        .weak           $__internal_0_$__cuda_sm3x_div_rn_noftz_f32_slowpath
        .type           $__internal_0_$__cuda_sm3x_div_rn_noftz_f32_slowpath,@function
        .size           $__internal_0_$__cuda_sm3x_div_rn_noftz_f32_slowpath,(.L_x_17 - $__internal_0_$__cuda_sm3x_div_rn_noftz_f32_slowpath)
$__internal_0_$__cuda_sm3x_div_rn_noftz_f32_slowpath:
[--C-:B------:R-:W-:Y:S01]  /*04a0*/  SHF.R.U32.HI R14, RZ, 0x17, R3.reuse ;  /* 0x00000017ff0e7819 */ /* 0x100fe20000011603 */
[----:B------:R-:W-:Y:S01]  /*04b0*/  BSSY.RECONVERGENT B1, `(.L_x_5) ;  /* 0x0000063000017945 */ /* 0x000fe20003800200 */
[----:B------:R-:W-:Y:S01]  /*04c0*/  SHF.R.U32.HI R13, RZ, 0x17, R2 ;  /* 0x00000017ff0d7819 */ /* 0x000fe20000011602 */
[----:B------:R-:W-:Y:S01]  /*04d0*/  IMAD.MOV.U32 R15, RZ, RZ, R3 ;  /* 0x000000ffff0f7224 */ /* 0x000fe200078e0003 */
[----:B------:R-:W-:Y:S02]  /*04e0*/  LOP3.LUT R14, R14, 0xff, RZ, 0xc0, !PT ;  /* 0x000000ff0e0e7812 */ /* 0x000fe400078ec0ff */
[----:B------:R-:W-:-:S03]  /*04f0*/  LOP3.LUT R17, R13, 0xff, RZ, 0xc0, !PT ;  /* 0x000000ff0d117812 */ /* 0x000fc600078ec0ff */
[----:B------:R-:W-:Y:S02]  /*0500*/  VIADD R18, R14, 0xffffffff ;  /* 0xffffffff0e127836 */ /* 0x000fe40000000000 */
[----:B------:R-:W-:-:S03]  /*0510*/  VIADD R16, R17, 0xffffffff ;  /* 0xffffffff11107836 */ /* 0x000fc60000000000 */
[----:B------:R-:W-:-:S04]  /*0520*/  ISETP.GT.U32.AND P0, PT, R18, 0xfd, PT ;  /* 0x000000fd1200780c */ /* 0x000fc80003f04070 */
[----:B------:R-:W-:-:S13]  /*0530*/  ISETP.GT.U32.OR P0, PT, R16, 0xfd, P0 ;  /* 0x000000fd1000780c */ /* 0x000fda0000704470 */
[----:B------:R-:W-:Y:S01]  /*0540*/  @!P0 MOV R13, RZ ;  /* 0x000000ff000d8202 */ /* 0x000fe20000000f00 */
[----:B------:R-:W-:Y:S06]  /*0550*/  @!P0 BRA `(.L_x_6) ;  /* 0x00000000005c8947 */ /* 0x000fec0003800000 */
[----:B------:R-:W-:Y:S02]  /*0560*/  FSETP.GTU.FTZ.AND P0, PT, |R2|, +INF , PT ;  /* 0x7f8000000200780b */ /* 0x000fe40003f1c200 */
[----:B------:R-:W-:-:S04]  /*0570*/  FSETP.GTU.FTZ.AND P1, PT, |R3|, +INF , PT ;  /* 0x7f8000000300780b */ /* 0x000fc80003f3c200 */
[----:B------:R-:W-:-:S13]  /*0580*/  PLOP3.LUT P0, PT, P0, P1, PT, 0xf8, 0x8f ;  /* 0x00000000008f781c */ /* 0x000fda0000703f70 */
[----:B------:R-:W-:Y:S05]  /*0590*/  @P0 BRA `(.L_x_7) ;  /* 0x00000004004c0947 */ /* 0x000fea0003800000 */
[----:B------:R-:W-:-:S13]  /*05a0*/  LOP3.LUT P0, RZ, R15, 0x7fffffff, R2, 0xc8, !PT ;  /* 0x7fffffff0fff7812 */ /* 0x000fda000780c802 */
[----:B------:R-:W-:Y:S05]  /*05b0*/  @!P0 BRA `(.L_x_8) ;  /* 0x00000004003c8947 */ /* 0x000fea0003800000 */
[C---:B------:R-:W-:Y:S02]  /*05c0*/  FSETP.NEU.FTZ.AND P2, PT, |R2|.reuse, +INF , PT ;  /* 0x7f8000000200780b */ /* 0x040fe40003f5d200 */
[----:B------:R-:W-:Y:S02]  /*05d0*/  FSETP.NEU.FTZ.AND P1, PT, |R3|, +INF , PT ;  /* 0x7f8000000300780b */ /* 0x000fe40003f3d200 */
[----:B------:R-:W-:-:S11]  /*05e0*/  FSETP.NEU.FTZ.AND P0, PT, |R2|, +INF , PT ;  /* 0x7f8000000200780b */ /* 0x000fd60003f1d200 */
[----:B------:R-:W-:Y:S05]  /*05f0*/  @!P1 BRA !P2, `(.L_x_8) ;  /* 0x00000004002c9947 */ /* 0x000fea0005000000 */
[----:B------:R-:W-:-:S04]  /*0600*/  LOP3.LUT P2, RZ, R2, 0x7fffffff, RZ, 0xc0, !PT ;  /* 0x7fffffff02ff7812 */ /* 0x000fc8000784c0ff */
[----:B------:R-:W-:-:S13]  /*0610*/  PLOP3.LUT P1, PT, P1, P2, PT, 0x2f, 0xf2 ;  /* 0x0000000000f2781c */ /* 0x000fda0000f24577 */
[----:B------:R-:W-:Y:S05]  /*0620*/  @P1 BRA `(.L_x_9) ;  /* 0x0000000400181947 */ /* 0x000fea0003800000 */
[----:B------:R-:W-:-:S04]  /*0630*/  LOP3.LUT P1, RZ, R15, 0x7fffffff, RZ, 0xc0, !PT ;  /* 0x7fffffff0fff7812 */ /* 0x000fc8000782c0ff */
[----:B------:R-:W-:-:S13]  /*0640*/  PLOP3.LUT P0, PT, P0, P1, PT, 0x2f, 0xf2 ;  /* 0x0000000000f2781c */ /* 0x000fda0000702577 */
[----:B------:R-:W-:Y:S05]  /*0650*/  @P0 BRA `(.L_x_10) ;  /* 0x0000000400000947 */ /* 0x000fea0003800000 */
[----:B------:R-:W-:Y:S02]  /*0660*/  ISETP.GE.AND P0, PT, R16, RZ, PT ;  /* 0x000000ff1000720c */ /* 0x000fe40003f06270 */
[----:B------:R-:W-:-:S11]  /*0670*/  ISETP.GE.AND P1, PT, R18, RZ, PT ;  /* 0x000000ff1200720c */ /* 0x000fd60003f26270 */
[----:B------:R-:W-:Y:S02]  /*0680*/  @P0 IMAD.MOV.U32 R13, RZ, RZ, RZ ;  /* 0x000000ffff0d0224 */ /* 0x000fe400078e00ff */
[----:B------:R-:W-:Y:S01]  /*0690*/  @!P0 FFMA R2, R2, 1.84467440737095516160e+19, RZ ;  /* 0x5f80000002028823 */ /* 0x000fe200000000ff */
[----:B------:R-:W-:Y:S02]  /*06a0*/  @!P0 IMAD.MOV.U32 R13, RZ, RZ, -0x40 ;  /* 0xffffffc0ff0d8424 */ /* 0x000fe400078e00ff */
[----:B------:R-:W-:-:S03]  /*06b0*/  @!P1 FFMA R15, R3, 1.84467440737095516160e+19, RZ ;  /* 0x5f800000030f9823 */ /* 0x000fc600000000ff */
[----:B------:R-:W-:-:S07]  /*06c0*/  @!P1 IADD3 R13, PT, PT, R13, 0x40, RZ ;  /* 0x000000400d0d9810 */ /* 0x000fce0007ffe0ff */
.L_x_6:
[----:B------:R-:W-:Y:S01]  /*06d0*/  LEA R16, R14, 0xc0800000, 0x17 ;  /* 0xc08000000e107811 */ /* 0x000fe200078eb8ff */
[----:B------:R-:W-:Y:S01]  /*06e0*/  VIADD R17, R17, 0xffffff81 ;  /* 0xffffff8111117836 */ /* 0x000fe20000000000 */
[----:B------:R-:W-:Y:S03]  /*06f0*/  BSSY.RECONVERGENT B2, `(.L_x_11) ;  /* 0x0000035000027945 */ /* 0x000fe60003800200 */
[----:B------:R-:W-:Y:S02]  /*0700*/  IMAD.IADD R16, R15, 0x1, -R16 ;  /* 0x000000010f107824 */ /* 0x000fe400078e0a10 */
[C---:B------:R-:W-:Y:S02]  /*0710*/  IMAD R2, R17.reuse, -0x800000, R2 ;  /* 0xff80000011027824 */ /* 0x040fe400078e0202 */
[----:B------:R0:W1:Y:S01]  /*0720*/  MUFU.RCP R15, R16 ;  /* 0x00000010000f7308 */ /* 0x0000620000001000 */
[----:B------:R-:W-:Y:S01]  /*0730*/  FADD.FTZ R19, -R16, -RZ ;  /* 0x800000ff10137221 */ /* 0x000fe20000010100 */
[----:B0-----:R-:W-:-:S04]  /*0740*/  IADD3 R16, PT, PT, R17, 0x7f, -R14 ;  /* 0x0000007f11107810 */ /* 0x001fc80007ffe80e */
[----:B------:R-:W-:Y:S01]  /*0750*/  IADD3 R13, PT, PT, R16, R13, RZ ;  /* 0x0000000d100d7210 */ /* 0x000fe20007ffe0ff */
[----:B-1----:R-:W-:-:S04]  /*0760*/  FFMA R18, R15, R19, 1 ;  /* 0x3f8000000f127423 */ /* 0x002fc80000000013 */
[----:B------:R-:W-:-:S04]  /*0770*/  FFMA R15, R15, R18, R15 ;  /* 0x000000120f0f7223 */ /* 0x000fc8000000000f */
[----:B------:R-:W-:-:S04]  /*0780*/  FFMA R18, R2, R15, RZ ;  /* 0x0000000f02127223 */ /* 0x000fc800000000ff */
[----:B------:R-:W-:-:S04]  /*0790*/  FFMA R20, R19, R18, R2 ;  /* 0x0000001213147223 */ /* 0x000fc80000000002 */
[----:B------:R-:W-:-:S04]  /*07a0*/  FFMA R20, R15, R20, R18 ;  /* 0x000000140f147223 */ /* 0x000fc80000000012 */
[----:B------:R-:W-:-:S04]  /*07b0*/  FFMA R19, R19, R20, R2 ;  /* 0x0000001413137223 */ /* 0x000fc80000000002 */
[----:B------:R-:W-:-:S05]  /*07c0*/  FFMA R2, R15, R19, R20 ;  /* 0x000000130f027223 */ /* 0x000fca0000000014 */
[----:B------:R-:W-:-:S04]  /*07d0*/  SHF.R.U32.HI R14, RZ, 0x17, R2 ;  /* 0x00000017ff0e7819 */ /* 0x000fc80000011602 */
[----:B------:R-:W-:-:S05]  /*07e0*/  LOP3.LUT R14, R14, 0xff, RZ, 0xc0, !PT ;  /* 0x000000ff0e0e7812 */ /* 0x000fca00078ec0ff */
[----:B------:R-:W-:-:S04]  /*07f0*/  IMAD.IADD R17, R14, 0x1, R13 ;  /* 0x000000010e117824 */ /* 0x000fc800078e020d */
[----:B------:R-:W-:-:S05]  /*0800*/  VIADD R14, R17, 0xffffffff ;  /* 0xffffffff110e7836 */ /* 0x000fca0000000000 */
[----:B------:R-:W-:-:S13]  /*0810*/  ISETP.GE.U32.AND P0, PT, R14, 0xfe, PT ;  /* 0x000000fe0e00780c */ /* 0x000fda0003f06070 */
[----:B------:R-:W-:Y:S05]  /*0820*/  @!P0 BRA `(.L_x_12) ;  /* 0x0000000000808947 */ /* 0x000fea0003800000 */
[----:B------:R-:W-:-:S13]  /*0830*/  ISETP.GT.AND P0, PT, R17, 0xfe, PT ;  /* 0x000000fe1100780c */ /* 0x000fda0003f04270 */
[----:B------:R-:W-:Y:S05]  /*0840*/  @P0 BRA `(.L_x_13) ;  /* 0x00000000006c0947 */ /* 0x000fea0003800000 */
[----:B------:R-:W-:-:S13]  /*0850*/  ISETP.GE.AND P0, PT, R17, 0x1, PT ;  /* 0x000000011100780c */ /* 0x000fda0003f06270 */
[----:B------:R-:W-:Y:S05]  /*0860*/  @P0 BRA `(.L_x_14) ;  /* 0x0000000000740947 */ /* 0x000fea0003800000 */
[----:B------:R-:W-:Y:S02]  /*0870*/  ISETP.GE.AND P0, PT, R17, -0x18, PT ;  /* 0xffffffe81100780c */ /* 0x000fe40003f06270 */
[----:B------:R-:W-:-:S11]  /*0880*/  LOP3.LUT R2, R2, 0x80000000, RZ, 0xc0, !PT ;  /* 0x8000000002027812 */ /* 0x000fd600078ec0ff */
[----:B------:R-:W-:Y:S05]  /*0890*/  @!P0 BRA `(.L_x_14) ;  /* 0x0000000000688947 */ /* 0x000fea0003800000 */
[CCC-:B------:R-:W-:Y:S01]  /*08a0*/  FFMA.RZ R13, R15.reuse, R19.reuse, R20.reuse ;  /* 0x000000130f0d7223 */ /* 0x1c0fe2000000c014 */
[-CC-:B------:R-:W-:Y:S01]  /*08b0*/  FFMA.RM R14, R15, R19.reuse, R20.reuse ;  /* 0x000000130f0e7223 */ /* 0x180fe20000004014 */
[C---:B------:R-:W-:Y:S02]  /*08c0*/  ISETP.NE.AND P2, PT, R17.reuse, RZ, PT ;  /* 0x000000ff1100720c */ /* 0x040fe40003f45270 */
[----:B------:R-:W-:Y:S02]  /*08d0*/  ISETP.NE.AND P1, PT, R17, RZ, PT ;  /* 0x000000ff1100720c */ /* 0x000fe40003f25270 */
[----:B------:R-:W-:Y:S01]  /*08e0*/  LOP3.LUT R16, R13, 0x7fffff, RZ, 0xc0, !PT ;  /* 0x007fffff0d107812 */ /* 0x000fe200078ec0ff */
[----:B------:R-:W-:Y:S01]  /*08f0*/  FFMA.RP R13, R15, R19, R20 ;  /* 0x000000130f0d7223 */ /* 0x000fe20000008014 */
[----:B------:R-:W-:Y:S01]  /*0900*/  IADD3 R15, PT, PT, R17, 0x20, RZ ;  /* 0x00000020110f7810 */ /* 0x000fe20007ffe0ff */
[----:B------:R-:W-:Y:S01]  /*0910*/  IMAD.MOV R17, RZ, RZ, -R17 ;  /* 0x000000ffff117224 */ /* 0x000fe200078e0a11 */
[----:B------:R-:W-:-:S02]  /*0920*/  LOP3.LUT R16, R16, 0x800000, RZ, 0xfc, !PT ;  /* 0x0080000010107812 */ /* 0x000fc400078efcff */
[----:B------:R-:W-:Y:S02]  /*0930*/  FSETP.NEU.FTZ.AND P0, PT, R13, R14, PT ;  /* 0x0000000e0d00720b */ /* 0x000fe40003f1d000 */
[----:B------:R-:W-:Y:S02]  /*0940*/  SHF.L.U32 R15, R16, R15, RZ ;  /* 0x0000000f100f7219 */ /* 0x000fe400000006ff */
[----:B------:R-:W-:Y:S02]  /*0950*/  SEL R13, R17, RZ, P2 ;  /* 0x000000ff110d7207 */ /* 0x000fe40001000000 */
[----:B------:R-:W-:Y:S02]  /*0960*/  ISETP.NE.AND P1, PT, R15, RZ, P1 ;  /* 0x000000ff0f00720c */ /* 0x000fe40000f25270 */
[----:B------:R-:W-:Y:S02]  /*0970*/  SHF.R.U32.HI R13, RZ, R13, R16 ;  /* 0x0000000dff0d7219 */ /* 0x000fe40000011610 */
[----:B------:R-:W-:-:S02]  /*0980*/  PLOP3.LUT P0, PT, P0, P1, PT, 0xf8, 0x8f ;  /* 0x00000000008f781c */ /* 0x000fc40000703f70 */
[----:B------:R-:W-:Y:S02]  /*0990*/  SHF.R.U32.HI R15, RZ, 0x1, R13 ;  /* 0x00000001ff0f7819 */ /* 0x000fe4000001160d */
[----:B------:R-:W-:-:S04]  /*09a0*/  SEL R14, RZ, 0x1, !P0 ;  /* 0x00000001ff0e7807 */ /* 0x000fc80004000000 */
[----:B------:R-:W-:-:S04]  /*09b0*/  LOP3.LUT R14, R14, 0x1, R15, 0xf8, !PT ;  /* 0x000000010e0e7812 */ /* 0x000fc800078ef80f */
[----:B------:R-:W-:-:S05]  /*09c0*/  LOP3.LUT R14, R14, R13, RZ, 0xc0, !PT ;  /* 0x0000000d0e0e7212 */ /* 0x000fca00078ec0ff */
[----:B------:R-:W-:-:S05]  /*09d0*/  IMAD.IADD R15, R15, 0x1, R14 ;  /* 0x000000010f0f7824 */ /* 0x000fca00078e020e */
[----:B------:R-:W-:Y:S01]  /*09e0*/  LOP3.LUT R2, R15, R2, RZ, 0xfc, !PT ;  /* 0x000000020f027212 */ /* 0x000fe200078efcff */
[----:B------:R-:W-:Y:S06]  /*09f0*/  BRA `(.L_x_14) ;  /* 0x0000000000107947 */ /* 0x000fec0003800000 */
.L_x_13:
[----:B------:R-:W-:-:S04]  /*0a00*/  LOP3.LUT R2, R2, 0x80000000, RZ, 0xc0, !PT ;  /* 0x8000000002027812 */ /* 0x000fc800078ec0ff */
[----:B------:R-:W-:Y:S01]  /*0a10*/  LOP3.LUT R2, R2, 0x7f800000, RZ, 0xfc, !PT ;  /* 0x7f80000002027812 */ /* 0x000fe200078efcff */
[----:B------:R-:W-:Y:S06]  /*0a20*/  BRA `(.L_x_14) ;  /* 0x0000000000047947 */ /* 0x000fec0003800000 */
.L_x_12:
[----:B------:R-:W-:-:S07]  /*0a30*/  LEA R2, R13, R2, 0x17 ;  /* 0x000000020d027211 */ /* 0x000fce00078eb8ff */
.L_x_14:
[----:B------:R-:W-:Y:S05]  /*0a40*/  BSYNC.RECONVERGENT B2 ;  /* 0x0000000000027941 */ /* 0x000fea0003800200 */
.L_x_11:
[----:B------:R-:W-:Y:S05]  /*0a50*/  BRA `(.L_x_15) ;  /* 0x0000000000207947 */ /* 0x000fea0003800000 */
.L_x_10:
[----:B------:R-:W-:-:S04]  /*0a60*/  LOP3.LUT R2, R15, 0x80000000, R2, 0x48, !PT ;  /* 0x800000000f027812 */ /* 0x000fc800078e4802 */
[----:B------:R-:W-:Y:S01]  /*0a70*/  LOP3.LUT R2, R2, 0x7f800000, RZ, 0xfc, !PT ;  /* 0x7f80000002027812 */ /* 0x000fe200078efcff */
[----:B------:R-:W-:Y:S06]  /*0a80*/  BRA `(.L_x_15) ;  /* 0x0000000000147947 */ /* 0x000fec0003800000 */
.L_x_9:
[----:B------:R-:W-:Y:S01]  /*0a90*/  LOP3.LUT R2, R15, 0x80000000, R2, 0x48, !PT ;  /* 0x800000000f027812 */ /* 0x000fe200078e4802 */
[----:B------:R-:W-:Y:S06]  /*0aa0*/  BRA `(.L_x_15) ;  /* 0x00000000000c7947 */ /* 0x000fec0003800000 */
.L_x_8:
[----:B------:R-:W0:Y:S01]  /*0ab0*/  MUFU.RSQ R2, -QNAN ;  /* 0xffc0000000027908 */ /* 0x000e220000001400 */
[----:B------:R-:W-:Y:S05]  /*0ac0*/  BRA `(.L_x_15) ;  /* 0x0000000000047947 */ /* 0x000fea0003800000 */
.L_x_7:
[----:B------:R-:W-:-:S07]  /*0ad0*/  FADD.FTZ R2, R2, R3 ;  /* 0x0000000302027221 */ /* 0x000fce0000010000 */
.L_x_15:
[----:B------:R-:W-:Y:S05]  /*0ae0*/  BSYNC.RECONVERGENT B1 ;  /* 0x0000000000017941 */ /* 0x000fea0003800200 */
.L_x_5:
[----:B------:R-:W-:-:S04]  /*0af0*/  IMAD.MOV.U32 R13, RZ, RZ, 0x0 ;  /* 0x00000000ff0d7424 */ /* 0x000fc800078e00ff */
[----:B0-----:R-:W-:Y:S05]  /*0b00*/  RET.REL.NODEC R12 `(_Z16jacobiFirstLocalPfPKfS1_PKiS1_i) ;  /* 0xfffffff40c3c7950 */ /* 0x001fea0003c3ffff */
.L_x_16:
[----:B------:R-:W-:-:S00]  /*0b10*/  BRA `(.L_x_16) ;  /* 0xfffffffc00fc7947 */ /* 0x000fc0000383ffff */
[----:B------:R-:W-:-:S00]  /*0b20*/  NOP ;  /* 0x0000000000007918 */ /* 0x000fc00000000000 */
        /* <DEDUP_REMOVED lines=13> */
.L_x_17:


//--------------------- .nv.shared.reserved.0     --------------------------
	.section	.nv.shared.reserved.0,"aw",@nobits
	.weak		__nv_reservedSMEM_offset_0_alias
	.size		__nv_reservedSMEM_offset_0_alias, 0, 64
	.other		__nv_reservedSMEM_offset_0_alias,@"STO_CUDA_RESERVED_SHARED STV_DEFAULT"
__nv_reservedSMEM_offset_0_alias:
	.zero		0
	.zero		64


//--------------------- .nv.constant0._Z16jacobiFirstLocalPfPKfS1_PKiS1_i --------------------------
	.section	.nv.constant0._Z16jacobiFirstLocalPfPKfS1_PKiS1_i,"a",@progbits
	.sectionflags	@""
	.align	4
.nv.constant0._Z16jacobiFirstLocalPfPKfS1_PKiS1_i:
	.zero		940


//--------------------- SYMBOLS --------------------------

	.type		.nv.reservedSmem.offset0,@object
	.size		.nv.reservedSmem.offset0,0x4
